	.headerflags	@"EF_CUDA_TEXMODE_UNIFIED EF_CUDA_64BIT_ADDRESS EF_CUDA_ACCELERATORS EF_CUDA_SM90 EF_CUDA_VIRTUAL_SM(EF_CUDA_SM90)"
	.elftype	@"ET_EXEC"


//--------------------- .nv.info                  --------------------------
	.section	.nv.info,"",@"SHT_CUDA_INFO"
	.align	4


	//----- nvinfo : EIATTR_REGCOUNT
	.align		4
        /*0000*/ 	.byte	0x04, 0x2f
        /*0002*/ 	.short	(.L_1 - .L_0)
	.align		4
.L_0:
        /*0004*/ 	.word	index@(triton_poi_fused__prelu_kernel_12)
        /*0008*/ 	.word	0x0000001a


	//----- nvinfo : EIATTR_MIN_STACK_SIZE
	.align		4
.L_1:
        /*000c*/ 	.byte	0x04, 0x12
        /*000e*/ 	.short	(.L_3 - .L_2)
	.align		4
.L_2:
        /*0010*/ 	.word	index@(triton_poi_fused__prelu_kernel_12)
        /*0014*/ 	.word	0x00000000


	//----- nvinfo : EIATTR_FRAME_SIZE
	.align		4
.L_3:
        /*0018*/ 	.byte	0x04, 0x11
        /*001a*/ 	.short	(.L_5 - .L_4)
	.align		4
.L_4:
        /*001c*/ 	.word	index@(triton_poi_fused__prelu_kernel_12)
        /*0020*/ 	.word	0x00000000


	//----- nvinfo : EIATTR_MIN_STACK_SIZE
	.align		4
.L_5:
        /*0024*/ 	.byte	0x04, 0x12
        /*0026*/ 	.short	(.L_7 - .L_6)
	.align		4
.L_6:
        /*0028*/ 	.word	index@(triton_poi_fused__prelu_kernel_12)
        /*002c*/ 	.word	0x00000000
.L_7:


//--------------------- .nv.info.triton_poi_fused__prelu_kernel_12 --------------------------
	.section	.nv.info.triton_poi_fused__prelu_kernel_12,"",@"SHT_CUDA_INFO"
	.sectionflags	@""
	.align	4


	//----- nvinfo : EIATTR_CUDA_API_VERSION
	.align		4
        /*0000*/ 	.byte	0x04, 0x37
        /*0002*/ 	.short	(.L_9 - .L_8)
.L_8:
        /*0004*/ 	.word	0x0000007c


	//----- nvinfo : EIATTR_KPARAM_INFO
	.align		4
.L_9:
        /*0008*/ 	.byte	0x04, 0x17
        /*000a*/ 	.short	(.L_11 - .L_10)
.L_10:
        /*000c*/ 	.word	0x00000000
        /*0010*/ 	.short	0x0003
        /*0012*/ 	.short	0x0018
        /*0014*/ 	.byte	0x00, 0xf0, 0x11, 0x00


	//----- nvinfo : EIATTR_KPARAM_INFO
	.align		4
.L_11:
        /*0018*/ 	.byte	0x04, 0x17
        /*001a*/ 	.short	(.L_13 - .L_12)
.L_12:
        /*001c*/ 	.word	0x00000000
        /*0020*/ 	.short	0x0002
        /*0022*/ 	.short	0x0010
        /*0024*/ 	.byte	0x00, 0xf4, 0x21, 0x00


	//----- nvinfo : EIATTR_KPARAM_INFO
	.align		4
.L_13:
        /*0028*/ 	.byte	0x04, 0x17
        /*002a*/ 	.short	(.L_15 - .L_14)
.L_14:
        /*002c*/ 	.word	0x00000000
        /*0030*/ 	.short	0x0001
        /*0032*/ 	.short	0x0008
        /*0034*/ 	.byte	0x00, 0xf4, 0x21, 0x00


	//----- nvinfo : EIATTR_KPARAM_INFO
	.align		4
.L_15:
        /*0038*/ 	.byte	0x04, 0x17
        /*003a*/ 	.short	(.L_17 - .L_16)
.L_16:
        /*003c*/ 	.word	0x00000000
        /*0040*/ 	.short	0x0000
        /*0042*/ 	.short	0x0000
        /*0044*/ 	.byte	0x00, 0xf4, 0x21, 0x00


	//----- nvinfo : EIATTR_SPARSE_MMA_MASK
	.align		4
.L_17:
        /*0048*/ 	.byte	0x03, 0x50
        /*004a*/ 	.short	0x0000


	//----- nvinfo : EIATTR_MAXREG_COUNT
	.align		4
        /*004c*/ 	.byte	0x03, 0x1b
        /*004e*/ 	.short	0x00ff


	//----- nvinfo : EIATTR_EXIT_INSTR_OFFSETS
	.align		4
        /*0050*/ 	.byte	0x04, 0x1c
        /*0052*/ 	.short	(.L_19 - .L_18)


	//   ....[0]....
.L_18:
        /*0054*/ 	.word	0x00000270


	//----- nvinfo : EIATTR_REQNTID
	.align		4
.L_19:
        /*0058*/ 	.byte	0x04, 0x10
        /*005a*/ 	.short	(.L_21 - .L_20)
.L_20:
        /*005c*/ 	.word	0x00000080
        /*0060*/ 	.word	0x00000001
        /*0064*/ 	.word	0x00000001


	//----- nvinfo : EIATTR_CBANK_PARAM_SIZE
	.align		4
.L_21:
        /*0068*/ 	.byte	0x03, 0x19
        /*006a*/ 	.short	0x001c


	//----- nvinfo : EIATTR_PARAM_CBANK
	.align		4
        /*006c*/ 	.byte	0x04, 0x0a
        /*006e*/ 	.short	(.L_23 - .L_22)
	.align		4
.L_22:
        /*0070*/ 	.word	index@(.nv.constant0.triton_poi_fused__prelu_kernel_12)
        /*0074*/ 	.short	0x0210
        /*0076*/ 	.short	0x001c


	//----- nvinfo : EIATTR_SW_WAR
	.align		4
.L_23:
        /*0078*/ 	.byte	0x04, 0x36
        /*007a*/ 	.short	(.L_25 - .L_24)
.L_24:
        /*007c*/ 	.word	0x00000008
.L_25:


//--------------------- .nv.callgraph             --------------------------
	.section	.nv.callgraph,"",@"SHT_CUDA_CALLGRAPH"
	.align	4
	.sectionentsize	8
	.align		4
        /*0000*/ 	.word	0x00000000
	.align		4
        /*0004*/ 	.word	0xffffffff
	.align		4
        /*0008*/ 	.word	0x00000000
	.align		4
        /*000c*/ 	.word	0xfffffffe
	.align		4
        /*0010*/ 	.word	0x00000000
	.align		4
        /*0014*/ 	.word	0xfffffffd
	.align		4
        /*0018*/ 	.word	0x00000000
	.align		4
        /*001c*/ 	.word	0xfffffffc


//--------------------- .text.triton_poi_fused__prelu_kernel_12 --------------------------
	.section	.text.triton_poi_fused__prelu_kernel_12,"ax",@progbits
	.align	128
        .global         triton_poi_fused__prelu_kernel_12
        .type           triton_poi_fused__prelu_kernel_12,@function
        .size           triton_poi_fused__prelu_kernel_12,(.L_x_1 - triton_poi_fused__prelu_kernel_12)
        .other          triton_poi_fused__prelu_kernel_12,@"STO_CUDA_ENTRY STV_DEFAULT"
triton_poi_fused__prelu_kernel_12:
.text.triton_poi_fused__prelu_kernel_12:
[----:B------:R-:W-:Y:S01]  /*0000*/  LDC R1, c[0x0][0x28] ;  /* 0x00000a00ff017b82 */ /* 0x000fe20000000800 */
[----:B------:R-:W1:Y:S07]  /*0010*/  S2R R0, SR_TID.X ;  /* 0x0000000000007919 */ /* 0x000e6e0000002100 */
[----:B------:R-:W2:Y:S01]  /*0020*/  LDC.64 R12, c[0x0][0x210] ;  /* 0x00008400ff0c7b82 */ /* 0x000ea20000000a00 */
[----:B------:R-:W-:Y:S01]  /*0030*/  ULDC.64 UR4, c[0x0][0x208] ;  /* 0x0000820000047ab9 */ /* 0x000fe20000000a00 */
[----:B------:R-:W3:Y:S06]  /*0040*/  S2R R17, SR_CTAID.X ;  /* 0x0000000000117919 */ /* 0x000eec0000002500 */
[----:B------:R-:W4:Y:S01]  /*0050*/  LDC.64 R2, c[0x0][0x218] ;  /* 0x00008600ff027b82 */ /* 0x000f220000000a00 */
[----:B-1----:R-:W-:Y:S01]  /*0060*/  IMAD.SHL.U32 R0, R0, 0x4, RZ ;  /* 0x0000000400007824 */ /* 0x002fe200078e00ff */
[----:B---3--:R-:W-:-:S04]  /*0070*/  SHF.R.S32.HI R4, RZ, 0x15, R17 ;  /* 0x00000015ff047819 */ /* 0x008fc80000011411 */
[----:B------:R-:W-:-:S04]  /*0080*/  LOP3.LUT R0, R0, 0x1fc, RZ, 0xc0, !PT ;  /* 0x000001fc00007812 */ /* 0x000fc800078ec0ff */
[----:B------:R-:W-:Y:S02]  /*0090*/  LEA R17, R17, R0, 0xa ;  /* 0x0000000011117211 */ /* 0x000fe400078e50ff */
[----:B------:R-:W-:-:S03]  /*00a0*/  SGXT R0, R4, 0x1 ;  /* 0x000000010400781a */ /* 0x000fc60000000200 */
[----:B--2---:R-:W-:Y:S01]  /*00b0*/  IMAD.WIDE R12, R17, 0x4, R12 ;  /* 0x00000004110c7825 */ /* 0x004fe200078e020c */
[----:B------:R-:W-:-:S04]  /*00c0*/  LEA.HI R0, R0, R17, RZ, 0x6 ;  /* 0x0000001100007211 */ /* 0x000fc800078f30ff */
[----:B------:R-:W-:Y:S01]  /*00d0*/  LOP3.LUT R0, R0, 0xffffffc0, RZ, 0xc0, !PT ;  /* 0xffffffc000007812 */ /* 0x000fe200078ec0ff */
[----:B------:R-:W2:Y:S04]  /*00e0*/  LDG.E.128 R4, desc[UR4][R12.64] ;  /* 0x000000040c047981 */ /* 0x000ea8000c1e1d00 */
[----:B------:R-:W-:Y:S01]  /*00f0*/  IMAD.IADD R15, R17, 0x1, -R0 ;  /* 0x00000001110f7824 */ /* 0x000fe200078e0a00 */
[----:B------:R-:W3:Y:S03]  /*0100*/  LDG.E.128 R8, desc[UR4][R12.64+0x800] ;  /* 0x000800040c087981 */ /* 0x000ee6000c1e1d00 */
[----:B----4-:R-:W-:Y:S02]  /*0110*/  IMAD.WIDE R2, R15, 0x4, R2 ;  /* 0x000000040f027825 */ /* 0x010fe400078e0202 */
[----:B------:R-:W1:Y:S03]  /*0120*/  LDC.64 R14, c[0x0][0x220] ;  /* 0x00008800ff0e7b82 */ /* 0x000e660000000a00 */
[----:B------:R1:W4:Y:S02]  /*0130*/  LDG.E.EL.128 R20, desc[UR4][R2.64] ;  /* 0x0000000402147981 */ /* 0x000324000c2e1d00 */
[----:B-1----:R-:W-:Y:S01]  /*0140*/  IMAD.WIDE R2, R17, 0x4, R14 ;  /* 0x0000000411027825 */ /* 0x002fe200078e020e */
[----:B--2---:R-:W-:-:S02]  /*0150*/  FSETP.GT.AND P6, PT, R4, RZ, PT ;  /* 0x000000ff0400720b */ /* 0x004fc40003fc4000 */
[----:B------:R-:W-:Y:S02]  /*0160*/  FSETP.GT.AND P4, PT, R5, RZ, PT ;  /* 0x000000ff0500720b */ /* 0x000fe40003f84000 */
[----:B------:R-:W-:Y:S02]  /*0170*/  FSETP.GT.AND P2, PT, R6, RZ, PT ;  /* 0x000000ff0600720b */ /* 0x000fe40003f44000 */
[----:B---3--:R-:W-:Y:S02]  /*0180*/  FSETP.GT.AND P5, PT, R8, RZ, PT ;  /* 0x000000ff0800720b */ /* 0x008fe40003fa4000 */
[----:B------:R-:W-:Y:S02]  /*0190*/  FSETP.GT.AND P3, PT, R9, RZ, PT ;  /* 0x000000ff0900720b */ /* 0x000fe40003f64000 */
[----:B------:R-:W-:Y:S02]  /*01a0*/  FSETP.GT.AND P0, PT, R7, RZ, PT ;  /* 0x000000ff0700720b */ /* 0x000fe40003f04000 */
[----:B------:R-:W-:Y:S01]  /*01b0*/  FSETP.GT.AND P1, PT, R10, RZ, PT ;  /* 0x000000ff0a00720b */ /* 0x000fe20003f24000 */
[----:B----4-:R-:W-:Y:S01]  /*01c0*/  @!P6 FMUL R4, R4, R20 ;  /* 0x000000140404e220 */ /* 0x010fe20000400000 */
[----:B------:R-:W-:Y:S01]  /*01d0*/  FSETP.GT.AND P6, PT, R11, RZ, PT ;  /* 0x000000ff0b00720b */ /* 0x000fe20003fc4000 */
[----:B------:R-:W-:-:S02]  /*01e0*/  @!P4 FMUL R5, R5, R21 ;  /* 0x000000150505c220 */ /* 0x000fc40000400000 */
[----:B------:R-:W-:Y:S02]  /*01f0*/  @!P2 FMUL R6, R6, R22 ;  /* 0x000000160606a220 */ /* 0x000fe40000400000 */
[----:B------:R-:W-:Y:S02]  /*0200*/  @!P5 FMUL R8, R8, R20 ;  /* 0x000000140808d220 */ /* 0x000fe40000400000 */
[----:B------:R-:W-:Y:S02]  /*0210*/  @!P3 FMUL R9, R9, R21 ;  /* 0x000000150909b220 */ /* 0x000fe40000400000 */
[-C--:B------:R-:W-:Y:S02]  /*0220*/  @!P0 FMUL R7, R7, R23.reuse ;  /* 0x0000001707078220 */ /* 0x080fe40000400000 */
[----:B------:R-:W-:Y:S02]  /*0230*/  @!P1 FMUL R10, R10, R22 ;  /* 0x000000160a0a9220 */ /* 0x000fe40000400000 */
[----:B------:R-:W-:Y:S01]  /*0240*/  @!P6 FMUL R11, R11, R23 ;  /* 0x000000170b0be220 */ /* 0x000fe20000400000 */
[----:B------:R-:W-:Y:S04]  /*0250*/  STG.E.128 desc[UR4][R2.64], R4 ;  /* 0x0000000402007986 */ /* 0x000fe8000c101d04 */
[----:B------:R-:W-:Y:S01]  /*0260*/  STG.E.128 desc[UR4][R2.64+0x800], R8 ;  /* 0x0008000802007986 */ /* 0x000fe2000c101d04 */
[----:B------:R-:W-:Y:S05]  /*0270*/  EXIT ;  /* 0x000000000000794d */ /* 0x000fea0003800000 */
.L_x_0:
[----:B------:R-:W-:-:S00]  /*0280*/  BRA `(.L_x_0) ;  /* 0xfffffffc00fc7947 */ /* 0x000fc0000383ffff */
[----:B------:R-:W-:-:S00]  /*0290*/  NOP ;  /* 0x0000000000007918 */ /* 0x000fc00000000000 */
        /* <DEDUP_REMOVED lines=14> */
.L_x_1:


//--------------------- .nv.constant0.triton_poi_fused__prelu_kernel_12 --------------------------
	.section	.nv.constant0.triton_poi_fused__prelu_kernel_12,"a",@progbits
	.sectionflags	@""
	.align	4
.nv.constant0.triton_poi_fused__prelu_kernel_12:
	.zero		556
